	.headerflags	@"EF_CUDA_TEXMODE_UNIFIED EF_CUDA_64BIT_ADDRESS EF_CUDA_ACCELERATORS EF_CUDA_SM90 EF_CUDA_VIRTUAL_SM(EF_CUDA_SM90)"
	.elftype	@"ET_EXEC"


//--------------------- .nv.info                  --------------------------
	.section	.nv.info,"",@"SHT_CUDA_INFO"
	.align	4


	//----- nvinfo : EIATTR_REGCOUNT
	.align		4
        /*0000*/ 	.byte	0x04, 0x2f
        /*0002*/ 	.short	(.L_2 - .L_1)
	.align		4
.L_1:
        /*0004*/ 	.word	index@(triton_poi_fused_convolution_tanh_11)
        /*0008*/ 	.word	0x0000000c


	//----- nvinfo : EIATTR_MIN_STACK_SIZE
	.align		4
.L_2:
        /*000c*/ 	.byte	0x04, 0x12
        /*000e*/ 	.short	(.L_4 - .L_3)
	.align		4
.L_3:
        /*0010*/ 	.word	index@(triton_poi_fused_convolution_tanh_11)
        /*0014*/ 	.word	0x00000000


	//----- nvinfo : EIATTR_FRAME_SIZE
	.align		4
.L_4:
        /*0018*/ 	.byte	0x04, 0x11
        /*001a*/ 	.short	(.L_6 - .L_5)
	.align		4
.L_5:
        /*001c*/ 	.word	index@(triton_poi_fused_convolution_tanh_11)
        /*0020*/ 	.word	0x00000000


	//----- nvinfo : EIATTR_MIN_STACK_SIZE
	.align		4
.L_6:
        /*0024*/ 	.byte	0x04, 0x12
        /*0026*/ 	.short	(.L_8 - .L_7)
	.align		4
.L_7:
        /*0028*/ 	.word	index@(triton_poi_fused_convolution_tanh_11)
        /*002c*/ 	.word	0x00000000
.L_8:


//--------------------- .nv.info.triton_poi_fused_convolution_tanh_11 --------------------------
	.section	.nv.info.triton_poi_fused_convolution_tanh_11,"",@"SHT_CUDA_INFO"
	.sectionflags	@""
	.align	4


	//----- nvinfo : EIATTR_CUDA_API_VERSION
	.align		4
        /*0000*/ 	.byte	0x04, 0x37
        /*0002*/ 	.short	(.L_10 - .L_9)
.L_9:
        /*0004*/ 	.word	0x0000007c


	//----- nvinfo : EIATTR_KPARAM_INFO
	.align		4
.L_10:
        /*0008*/ 	.byte	0x04, 0x17
        /*000a*/ 	.short	(.L_12 - .L_11)
.L_11:
        /*000c*/ 	.word	0x00000000
        /*0010*/ 	.short	0x0002
        /*0012*/ 	.short	0x0010
        /*0014*/ 	.byte	0x00, 0xf0, 0x11, 0x00


	//----- nvinfo : EIATTR_KPARAM_INFO
	.align		4
.L_12:
        /*0018*/ 	.byte	0x04, 0x17
        /*001a*/ 	.short	(.L_14 - .L_13)
.L_13:
        /*001c*/ 	.word	0x00000000
        /*0020*/ 	.short	0x0001
        /*0022*/ 	.short	0x0008
        /*0024*/ 	.byte	0x00, 0xf4, 0x21, 0x00


	//----- nvinfo : EIATTR_KPARAM_INFO
	.align		4
.L_14:
        /*0028*/ 	.byte	0x04, 0x17
        /*002a*/ 	.short	(.L_16 - .L_15)
.L_15:
        /*002c*/ 	.word	0x00000000
        /*0030*/ 	.short	0x0000
        /*0032*/ 	.short	0x0000
        /*0034*/ 	.byte	0x00, 0xf4, 0x21, 0x00


	//----- nvinfo : EIATTR_SPARSE_MMA_MASK
	.align		4
.L_16:
        /*0038*/ 	.byte	0x03, 0x50
        /*003a*/ 	.short	0x0000


	//----- nvinfo : EIATTR_MAXREG_COUNT
	.align		4
        /*003c*/ 	.byte	0x03, 0x1b
        /*003e*/ 	.short	0x00ff


	//----- nvinfo : EIATTR_EXIT_INSTR_OFFSETS
	.align		4
        /*0040*/ 	.byte	0x04, 0x1c
        /*0042*/ 	.short	(.L_18 - .L_17)


	//   ....[0]....
.L_17:
        /*0044*/ 	.word	0x00000430


	//----- nvinfo : EIATTR_REQNTID
	.align		4
.L_18:
        /*0048*/ 	.byte	0x04, 0x10
        /*004a*/ 	.short	(.L_20 - .L_19)
.L_19:
        /*004c*/ 	.word	0x00000080
        /*0050*/ 	.word	0x00000001
        /*0054*/ 	.word	0x00000001


	//----- nvinfo : EIATTR_CRS_STACK_SIZE
	.align		4
.L_20:
        /*0058*/ 	.byte	0x04, 0x1e
        /*005a*/ 	.short	(.L_22 - .L_21)
.L_21:
        /*005c*/ 	.word	0x00000000


	//----- nvinfo : EIATTR_CBANK_PARAM_SIZE
	.align		4
.L_22:
        /*0060*/ 	.byte	0x03, 0x19
        /*0062*/ 	.short	0x0014


	//----- nvinfo : EIATTR_PARAM_CBANK
	.align		4
        /*0064*/ 	.byte	0x04, 0x0a
        /*0066*/ 	.short	(.L_24 - .L_23)
	.align		4
.L_23:
        /*0068*/ 	.word	index@(.nv.constant0.triton_poi_fused_convolution_tanh_11)
        /*006c*/ 	.short	0x0210
        /*006e*/ 	.short	0x0014


	//----- nvinfo : EIATTR_SW_WAR
	.align		4
.L_24:
        /*0070*/ 	.byte	0x04, 0x36
        /*0072*/ 	.short	(.L_26 - .L_25)
.L_25:
        /*0074*/ 	.word	0x00000008
.L_26:


//--------------------- .nv.callgraph             --------------------------
	.section	.nv.callgraph,"",@"SHT_CUDA_CALLGRAPH"
	.align	4
	.sectionentsize	8
	.align		4
        /*0000*/ 	.word	0x00000000
	.align		4
        /*0004*/ 	.word	0xffffffff
	.align		4
        /*0008*/ 	.word	0x00000000
	.align		4
        /*000c*/ 	.word	0xfffffffe
	.align		4
        /*0010*/ 	.word	0x00000000
	.align		4
        /*0014*/ 	.word	0xfffffffd
	.align		4
        /*0018*/ 	.word	0x00000000
	.align		4
        /*001c*/ 	.word	0xfffffffc


//--------------------- .nv.constant4             --------------------------
	.section	.nv.constant4,"a",@progbits
	.align	8
	.align		8
.nv.constant4:
        /*0000*/ 	.dword	_$_str


//--------------------- .text.triton_poi_fused_convolution_tanh_11 --------------------------
	.section	.text.triton_poi_fused_convolution_tanh_11,"ax",@progbits
	.align	128
        .global         triton_poi_fused_convolution_tanh_11
        .type           triton_poi_fused_convolution_tanh_11,@function
        .size           triton_poi_fused_convolution_tanh_11,(.L_x_7 - triton_poi_fused_convolution_tanh_11)
        .other          triton_poi_fused_convolution_tanh_11,@"STO_CUDA_ENTRY STV_DEFAULT"
triton_poi_fused_convolution_tanh_11:
.text.triton_poi_fused_convolution_tanh_11:
[----:B------:R-:W0:Y:S02]  /*0000*/  LDC R1, c[0x0][0x28] ;  /* 0x00000a00ff017b82 */ /* 0x000e240000000800 */
[----:B------:R-:W1:Y:S01]  /*0010*/  S2R R0, SR_TID.X ;  /* 0x0000000000007919 */ /* 0x000e620000002100 */
[----:B------:R-:W2:Y:S01]  /*0020*/  LDC.64 R6, c[0x0][0x218] ;  /* 0x00008600ff067b82 */ /* 0x000ea20000000a00 */
[----:B------:R-:W-:Y:S01]  /*0030*/  ULDC.64 UR4, c[0x0][0x208] ;  /* 0x0000820000047ab9 */ /* 0x000fe20000000a00 */
[----:B------:R-:W3:Y:S06]  /*0040*/  S2R R5, SR_CTAID.X ;  /* 0x0000000000057919 */ /* 0x000eec0000002500 */
[----:B------:R-:W4:Y:S01]  /*0050*/  LDC.64 R2, c[0x0][0x210] ;  /* 0x00008400ff027b82 */ /* 0x000f220000000a00 */
[----:B-1----:R-:W-:-:S02]  /*0060*/  SHF.L.U32 R0, R0, 0x1, RZ ;  /* 0x0000000100007819 */ /* 0x002fc400000006ff */
[----:B---3--:R-:W-:Y:S02]  /*0070*/  SHF.R.S32.HI R4, RZ, 0x17, R5 ;  /* 0x00000017ff047819 */ /* 0x008fe40000011405 */
[----:B------:R-:W-:Y:S02]  /*0080*/  LOP3.LUT R0, R0, 0xfe, RZ, 0xc0, !PT ;  /* 0x000000fe00007812 */ /* 0x000fe400078ec0ff */
[----:B------:R-:W-:Y:S02]  /*0090*/  SGXT R4, R4, 0x1 ;  /* 0x000000010404781a */ /* 0x000fe40000000200 */
[----:B------:R-:W-:-:S04]  /*00a0*/  LEA R5, R5, R0, 0x8 ;  /* 0x0000000005057211 */ /* 0x000fc800078e40ff */
[----:B------:R-:W-:Y:S01]  /*00b0*/  LEA.HI R4, R4, R5, RZ, 0xc ;  /* 0x0000000504047211 */ /* 0x000fe200078f60ff */
[----:B----4-:R-:W-:-:S03]  /*00c0*/  IMAD.WIDE R2, R5, 0x4, R2 ;  /* 0x0000000405027825 */ /* 0x010fc600078e0202 */
[----:B------:R-:W-:-:S04]  /*00d0*/  SHF.R.S32.HI R4, RZ, 0xc, R4 ;  /* 0x0000000cff047819 */ /* 0x000fc80000011404 */
[----:B------:R-:W-:-:S04]  /*00e0*/  LEA.HI R0, R4, R4, RZ, 0x2 ;  /* 0x0000000404007211 */ /* 0x000fc800078f10ff */
[----:B------:R-:W-:-:S04]  /*00f0*/  LOP3.LUT R9, R0, 0xfffffffc, RZ, 0xc0, !PT ;  /* 0xfffffffc00097812 */ /* 0x000fc800078ec0ff */
[----:B------:R-:W-:Y:S02]  /*0100*/  IADD3 R9, R4, -R9, RZ ;  /* 0x8000000904097210 */ /* 0x000fe40007ffe0ff */
[----:B------:R-:W3:Y:S03]  /*0110*/  LDG.E.64 R4, desc[UR4][R2.64] ;  /* 0x0000000402047981 */ /* 0x000ee6000c1e1b00 */
[----:B--2---:R-:W-:-:S06]  /*0120*/  IMAD.WIDE R6, R9, 0x4, R6 ;  /* 0x0000000409067825 */ /* 0x004fcc00078e0206 */
[----:B------:R-:W3:Y:S01]  /*0130*/  LDG.E.EL R6, desc[UR4][R6.64] ;  /* 0x0000000406067981 */ /* 0x000ee2000c2e1900 */
[----:B------:R-:W-:Y:S01]  /*0140*/  BSSY B0, `(.L_x_0) ;  /* 0x0000017000007945 */ /* 0x000fe20003800000 */
[----:B---3--:R-:W-:-:S04]  /*0150*/  FADD R8, R4, R6 ;  /* 0x0000000604087221 */ /* 0x008fc80000000000 */
[----:B------:R-:W-:-:S05]  /*0160*/  FADD.FTZ R0, |R8|, -RZ ;  /* 0x800000ff08007221 */ /* 0x000fca0000010200 */
[----:B------:R-:W-:Y:S01]  /*0170*/  FSETP.GE.AND P0, PT, R0, 0.60000002384185791016, PT ;  /* 0x3f19999a0000780b */ /* 0x000fe20003f06000 */
[----:B------:R-:W-:-:S12]  /*0180*/  FADD R4, R5, R6 ;  /* 0x0000000605047221 */ /* 0x000fd80000000000 */
[----:B------:R-:W-:Y:S05]  /*0190*/  @!P0 BRA `(.L_x_1) ;  /* 0x0000000000288947 */ /* 0x000fea0003800000 */
[C---:B------:R-:W-:Y:S01]  /*01a0*/  FMUL R5, R0.reuse, 2.8853900432586669922 ;  /* 0x4038aa3b00057820 */ /* 0x040fe20000400000 */
[----:B------:R-:W-:Y:S01]  /*01b0*/  HFMA2.MMA R6, -RZ, RZ, 1.875, 0 ;  /* 0x3f800000ff067435 */ /* 0x000fe200000001ff */
[----:B------:R-:W-:-:S04]  /*01c0*/  FSETP.GE.AND P0, PT, R0, 9.010913848876953125, PT ;  /* 0x41102cb40000780b */ /* 0x000fc80003f06000 */
[----:B------:R-:W1:Y:S02]  /*01d0*/  MUFU.EX2 R5, R5 ;  /* 0x0000000500057308 */ /* 0x000e640000000800 */
[----:B-1----:R-:W-:-:S06]  /*01e0*/  FADD R7, R5, 1 ;  /* 0x3f80000005077421 */ /* 0x002fcc0000000000 */
[----:B------:R-:W1:Y:S02]  /*01f0*/  MUFU.RCP R7, R7 ;  /* 0x0000000700077308 */ /* 0x000e640000001000 */
[----:B-1----:R-:W-:-:S05]  /*0200*/  FFMA.FTZ R6, R7, -2, R6 ;  /* 0xc000000007067823 */ /* 0x002fca0000010006 */
[----:B------:R-:W-:-:S04]  /*0210*/  FSEL R9, R6, 1, !P0 ;  /* 0x3f80000006097808 */ /* 0x000fc80004000000 */
[----:B------:R-:W-:Y:S01]  /*0220*/  LOP3.LUT R6, R9, 0x80000000, R8, 0xf8, !PT ;  /* 0x8000000009067812 */ /* 0x000fe200078ef808 */
[----:B------:R-:W-:Y:S06]  /*0230*/  BRA `(.L_x_2) ;  /* 0x00000000001c7947 */ /* 0x000fec0003800000 */
.L_x_1:
[----:B------:R-:W-:Y:S01]  /*0240*/  MOV R0, 0x3c80f082 ;  /* 0x3c80f08200007802 */ /* 0x000fe20000000f00 */
[----:B------:R-:W-:-:S04]  /*0250*/  FMUL R5, R8, R8 ;  /* 0x0000000808057220 */ /* 0x000fc80000400000 */
[----:B------:R-:W-:-:S04]  /*0260*/  FFMA.FTZ R0, R5, R0, -0.052303962409496307373 ;  /* 0xbd563cae05007423 */ /* 0x000fc80000010000 */
[----:B------:R-:W-:-:S04]  /*0270*/  FFMA.FTZ R0, R5, R0, 0.1331529766321182251 ;  /* 0x3e08594105007423 */ /* 0x000fc80000010000 */
[----:B------:R-:W-:-:S04]  /*0280*/  FFMA.FTZ R0, R5, R0, -0.33332768082618713379 ;  /* 0xbeaaa9ed05007423 */ /* 0x000fc80000010000 */
[----:B------:R-:W-:-:S04]  /*0290*/  FFMA.FTZ R5, R5, R0, RZ ;  /* 0x0000000005057223 */ /* 0x000fc800000100ff */
[----:B------:R-:W-:-:S07]  /*02a0*/  FFMA.FTZ R6, R8, R5, R8 ;  /* 0x0000000508067223 */ /* 0x000fce0000010008 */
.L_x_2:
[----:B------:R-:W-:Y:S05]  /*02b0*/  BSYNC B0 ;  /* 0x0000000000007941 */ /* 0x000fea0003800000 */
.L_x_0:
[----:B------:R-:W-:Y:S01]  /*02c0*/  FADD.FTZ R9, |R4|, -RZ ;  /* 0x800000ff04097221 */ /* 0x000fe20000010200 */
[----:B------:R-:W-:Y:S04]  /*02d0*/  BSSY B0, `(.L_x_3) ;  /* 0x0000014000007945 */ /* 0x000fe80003800000 */
[----:B------:R-:W-:-:S13]  /*02e0*/  FSETP.GE.AND P0, PT, R9, 0.60000002384185791016, PT ;  /* 0x3f19999a0900780b */ /* 0x000fda0003f06000 */
        /* <DEDUP_REMOVED lines=11> */
.L_x_4:
[----:B------:R-:W-:Y:S01]  /*03a0*/  MOV R0, 0x3c80f082 ;  /* 0x3c80f08200007802 */ /* 0x000fe20000000f00 */
[----:B------:R-:W-:-:S04]  /*03b0*/  FMUL R5, R4, R4 ;  /* 0x0000000404057220 */ /* 0x000fc80000400000 */
[----:B------:R-:W-:-:S04]  /*03c0*/  FFMA.FTZ R0, R5, R0, -0.052303962409496307373 ;  /* 0xbd563cae05007423 */ /* 0x000fc80000010000 */
[----:B------:R-:W-:-:S04]  /*03d0*/  FFMA.FTZ R0, R5, R0, 0.1331529766321182251 ;  /* 0x3e08594105007423 */ /* 0x000fc80000010000 */
[----:B------:R-:W-:-:S04]  /*03e0*/  FFMA.FTZ R0, R5, R0, -0.33332768082618713379 ;  /* 0xbeaaa9ed05007423 */ /* 0x000fc80000010000 */
[----:B------:R-:W-:-:S04]  /*03f0*/  FFMA.FTZ R5, R5, R0, RZ ;  /* 0x0000000005057223 */ /* 0x000fc800000100ff */
[----:B------:R-:W-:-:S07]  /*0400*/  FFMA.FTZ R7, R4, R5, R4 ;  /* 0x0000000504077223 */ /* 0x000fce0000010004 */
.L_x_5:
[----:B------:R-:W-:Y:S05]  /*0410*/  BSYNC B0 ;  /* 0x0000000000007941 */ /* 0x000fea0003800000 */
.L_x_3:
[----:B------:R-:W-:Y:S01]  /*0420*/  STG.E.64 desc[UR4][R2.64], R6 ;  /* 0x0000000602007986 */ /* 0x000fe2000c101b04 */
[----:B------:R-:W-:Y:S05]  /*0430*/  EXIT ;  /* 0x000000000000794d */ /* 0x000fea0003800000 */
.L_x_6:
[----:B------:R-:W-:-:S00]  /*0440*/  BRA `(.L_x_6) ;  /* 0xfffffffc00fc7947 */ /* 0x000fc0000383ffff */
[----:B------:R-:W-:-:S00]  /*0450*/  NOP ;  /* 0x0000000000007918 */ /* 0x000fc00000000000 */
        /* <DEDUP_REMOVED lines=10> */
.L_x_7:


//--------------------- .nv.global.init           --------------------------
	.section	.nv.global.init,"aw",@progbits
.nv.global.init:
	.type		_$_str,@object
	.size		_$_str,(.L_0 - _$_str)
_$_str:
        /*0000*/ 	.byte	0x5f, 0x5f, 0x43, 0x55, 0x44, 0x41, 0x5f, 0x46, 0x54, 0x5a, 0x00
.L_0:


//--------------------- .nv.constant0.triton_poi_fused_convolution_tanh_11 --------------------------
	.section	.nv.constant0.triton_poi_fused_convolution_tanh_11,"a",@progbits
	.sectionflags	@""
	.align	4
.nv.constant0.triton_poi_fused_convolution_tanh_11:
	.zero		548
